//
// Generated by NVIDIA NVVM Compiler
//
// Compiler Build ID: CL-36424714
// Cuda compilation tools, release 13.0, V13.0.88
// Based on NVVM 20.0.0
//

.version 9.0
.target sm_100
.address_size 64

	// .globl	_Z22jones_plassmann_kernelv
.global .align 1 .b8 _ZN34_INTERNAL_bee6ac25_4_k_cu_c74b4d474cuda3std3__45__cpo5beginE[1];
.global .align 1 .b8 _ZN34_INTERNAL_bee6ac25_4_k_cu_c74b4d474cuda3std3__45__cpo3endE[1];
.global .align 1 .b8 _ZN34_INTERNAL_bee6ac25_4_k_cu_c74b4d474cuda3std3__45__cpo6cbeginE[1];
.global .align 1 .b8 _ZN34_INTERNAL_bee6ac25_4_k_cu_c74b4d474cuda3std3__45__cpo4cendE[1];
.global .align 1 .b8 _ZN34_INTERNAL_bee6ac25_4_k_cu_c74b4d474cuda3std3__45__cpo6rbeginE[1];
.global .align 1 .b8 _ZN34_INTERNAL_bee6ac25_4_k_cu_c74b4d474cuda3std3__45__cpo4rendE[1];
.global .align 1 .b8 _ZN34_INTERNAL_bee6ac25_4_k_cu_c74b4d474cuda3std3__45__cpo7crbeginE[1];
.global .align 1 .b8 _ZN34_INTERNAL_bee6ac25_4_k_cu_c74b4d474cuda3std3__45__cpo5crendE[1];
.global .align 1 .b8 _ZN34_INTERNAL_bee6ac25_4_k_cu_c74b4d474cuda3std3__436_GLOBAL__N__bee6ac25_4_k_cu_c74b4d476ignoreE[1];
.global .align 1 .b8 _ZN34_INTERNAL_bee6ac25_4_k_cu_c74b4d474cuda3std3__419piecewise_constructE[1];
.global .align 1 .b8 _ZN34_INTERNAL_bee6ac25_4_k_cu_c74b4d474cuda3std3__48in_placeE[1];
.global .align 1 .b8 _ZN34_INTERNAL_bee6ac25_4_k_cu_c74b4d474cuda3std3__420unreachable_sentinelE[1];
.global .align 1 .b8 _ZN34_INTERNAL_bee6ac25_4_k_cu_c74b4d474cuda3std3__47nulloptE[1];
.global .align 1 .b8 _ZN34_INTERNAL_bee6ac25_4_k_cu_c74b4d474cuda3std3__48unexpectE[1];
.global .align 1 .b8 _ZN34_INTERNAL_bee6ac25_4_k_cu_c74b4d474cuda3std6ranges3__45__cpo4swapE[1];
.global .align 1 .b8 _ZN34_INTERNAL_bee6ac25_4_k_cu_c74b4d474cuda3std6ranges3__45__cpo9iter_moveE[1];
.global .align 1 .b8 _ZN34_INTERNAL_bee6ac25_4_k_cu_c74b4d474cuda3std6ranges3__45__cpo5beginE[1];
.global .align 1 .b8 _ZN34_INTERNAL_bee6ac25_4_k_cu_c74b4d474cuda3std6ranges3__45__cpo3endE[1];
.global .align 1 .b8 _ZN34_INTERNAL_bee6ac25_4_k_cu_c74b4d474cuda3std6ranges3__45__cpo6cbeginE[1];
.global .align 1 .b8 _ZN34_INTERNAL_bee6ac25_4_k_cu_c74b4d474cuda3std6ranges3__45__cpo4cendE[1];
.global .align 1 .b8 _ZN34_INTERNAL_bee6ac25_4_k_cu_c74b4d474cuda3std6ranges3__45__cpo7advanceE[1];
.global .align 1 .b8 _ZN34_INTERNAL_bee6ac25_4_k_cu_c74b4d474cuda3std6ranges3__45__cpo9iter_swapE[1];
.global .align 1 .b8 _ZN34_INTERNAL_bee6ac25_4_k_cu_c74b4d474cuda3std6ranges3__45__cpo4nextE[1];
.global .align 1 .b8 _ZN34_INTERNAL_bee6ac25_4_k_cu_c74b4d474cuda3std6ranges3__45__cpo4prevE[1];
.global .align 1 .b8 _ZN34_INTERNAL_bee6ac25_4_k_cu_c74b4d474cuda3std6ranges3__45__cpo4dataE[1];
.global .align 1 .b8 _ZN34_INTERNAL_bee6ac25_4_k_cu_c74b4d474cuda3std6ranges3__45__cpo5cdataE[1];
.global .align 1 .b8 _ZN34_INTERNAL_bee6ac25_4_k_cu_c74b4d474cuda3std6ranges3__45__cpo4sizeE[1];
.global .align 1 .b8 _ZN34_INTERNAL_bee6ac25_4_k_cu_c74b4d474cuda3std6ranges3__45__cpo5ssizeE[1];
.global .align 1 .b8 _ZN34_INTERNAL_bee6ac25_4_k_cu_c74b4d474cuda3std6ranges3__45__cpo8distanceE[1];
.global .align 1 .b8 _ZN34_INTERNAL_bee6ac25_4_k_cu_c74b4d476thrust24THRUST_300001_SM_1000_NS8cuda_cub3parE[1];
.global .align 1 .b8 _ZN34_INTERNAL_bee6ac25_4_k_cu_c74b4d476thrust24THRUST_300001_SM_1000_NS8cuda_cub10par_nosyncE[1];
.global .align 1 .b8 _ZN34_INTERNAL_bee6ac25_4_k_cu_c74b4d476thrust24THRUST_300001_SM_1000_NS6system6detail10sequential3seqE[1];
.global .align 1 .b8 _ZN34_INTERNAL_bee6ac25_4_k_cu_c74b4d476thrust24THRUST_300001_SM_1000_NS12placeholders2_1E[1];
.global .align 1 .b8 _ZN34_INTERNAL_bee6ac25_4_k_cu_c74b4d476thrust24THRUST_300001_SM_1000_NS12placeholders2_2E[1];
.global .align 1 .b8 _ZN34_INTERNAL_bee6ac25_4_k_cu_c74b4d476thrust24THRUST_300001_SM_1000_NS12placeholders2_3E[1];
.global .align 1 .b8 _ZN34_INTERNAL_bee6ac25_4_k_cu_c74b4d476thrust24THRUST_300001_SM_1000_NS12placeholders2_4E[1];
.global .align 1 .b8 _ZN34_INTERNAL_bee6ac25_4_k_cu_c74b4d476thrust24THRUST_300001_SM_1000_NS12placeholders2_5E[1];
.global .align 1 .b8 _ZN34_INTERNAL_bee6ac25_4_k_cu_c74b4d476thrust24THRUST_300001_SM_1000_NS12placeholders2_6E[1];
.global .align 1 .b8 _ZN34_INTERNAL_bee6ac25_4_k_cu_c74b4d476thrust24THRUST_300001_SM_1000_NS12placeholders2_7E[1];
.global .align 1 .b8 _ZN34_INTERNAL_bee6ac25_4_k_cu_c74b4d476thrust24THRUST_300001_SM_1000_NS12placeholders2_8E[1];
.global .align 1 .b8 _ZN34_INTERNAL_bee6ac25_4_k_cu_c74b4d476thrust24THRUST_300001_SM_1000_NS12placeholders2_9E[1];
.global .align 1 .b8 _ZN34_INTERNAL_bee6ac25_4_k_cu_c74b4d476thrust24THRUST_300001_SM_1000_NS12placeholders3_10E[1];
.global .align 1 .b8 _ZN34_INTERNAL_bee6ac25_4_k_cu_c74b4d476thrust24THRUST_300001_SM_1000_NS3seqE[1];

.visible .entry _Z22jones_plassmann_kernelv()
{


	ret;

}
	// .globl	_ZN3cub18CUB_300001_SM_10006detail11EmptyKernelIvEEvv
.visible .entry _ZN3cub18CUB_300001_SM_10006detail11EmptyKernelIvEEvv()
{


	ret;

}


// ===== COMPILED SASS (sm_100) =====

	.target	sm_100

	.elftype	@"ET_EXEC"


//--------------------- .note.nv.tkinfo           --------------------------
	.section	.note.nv.tkinfo,"",@"SHT_NOTE"
	.sectionflags	@"SHF_NOTE_NV_TKINFO"
	.tkinfo
        /*0018*/ 	.word	0x00000002
        /*0030*/ 	.string	""
        /*0030*/ 	.string	"ptxas"
        /*0030*/ 	.string	"Cuda compilation tools, release 13.0, V13.0.88"
        /*0030*/ 	.string	"Build cuda_13.0.r13.0/compiler.36424714_0"
        /*0030*/ 	.string	"-arch sm_100 -m 64 "



//--------------------- .note.nv.cuinfo           --------------------------
	.section	.note.nv.cuinfo,"",@"SHT_NOTE"
	.sectionflags	@"SHF_NOTE_NV_CUINFO"
        /*0018*/ 	.short	0x0002
        /*001a*/ 	.short	0x0064
        /*001c*/ 	.short	0x0082
	.zero		2


//--------------------- .nv.info                  --------------------------
	.section	.nv.info,"",@"SHT_CUDA_INFO"
	.align	4


	//----- nvinfo : EIATTR_REGCOUNT
	.align		4
        /*0000*/ 	.byte	0x04, 0x2f
        /*0002*/ 	.short	(.L_44 - .L_43)
	.align		4
.L_43:
        /*0004*/ 	.word	index@(_Z22jones_plassmann_kernelv)
        /*0008*/ 	.word	0x00000004


	//----- nvinfo : EIATTR_FRAME_SIZE
	.align		4
.L_44:
        /*000c*/ 	.byte	0x04, 0x11
        /*000e*/ 	.short	(.L_46 - .L_45)
	.align		4
.L_45:
        /*0010*/ 	.word	index@(_Z22jones_plassmann_kernelv)
        /*0014*/ 	.word	0x00000000


	//----- nvinfo : EIATTR_REGCOUNT
	.align		4
.L_46:
        /*0018*/ 	.byte	0x04, 0x2f
        /*001a*/ 	.short	(.L_48 - .L_47)
	.align		4
.L_47:
        /*001c*/ 	.word	index@(_ZN3cub18CUB_300001_SM_10006detail11EmptyKernelIvEEvv)
        /*0020*/ 	.word	0x00000004


	//----- nvinfo : EIATTR_FRAME_SIZE
	.align		4
.L_48:
        /*0024*/ 	.byte	0x04, 0x11
        /*0026*/ 	.short	(.L_50 - .L_49)
	.align		4
.L_49:
        /*0028*/ 	.word	index@(_ZN3cub18CUB_300001_SM_10006detail11EmptyKernelIvEEvv)
        /*002c*/ 	.word	0x00000000


	//----- nvinfo : EIATTR_MIN_STACK_SIZE
	.align		4
.L_50:
        /*0030*/ 	.byte	0x04, 0x12
        /*0032*/ 	.short	(.L_52 - .L_51)
	.align		4
.L_51:
        /*0034*/ 	.word	index@(_ZN3cub18CUB_300001_SM_10006detail11EmptyKernelIvEEvv)
        /*0038*/ 	.word	0x00000000


	//----- nvinfo : EIATTR_MIN_STACK_SIZE
	.align		4
.L_52:
        /*003c*/ 	.byte	0x04, 0x12
        /*003e*/ 	.short	(.L_54 - .L_53)
	.align		4
.L_53:
        /*0040*/ 	.word	index@(_Z22jones_plassmann_kernelv)
        /*0044*/ 	.word	0x00000000
.L_54:


//--------------------- .nv.compat                --------------------------
	.section	.nv.compat,"",@"SHT_CUDA_COMPAT_INFO"
	.align	4
        /*0000*/ 	.byte	0x02, 0x09, 0x00, 0x00, 0x02, 0x02, 0x01, 0x00, 0x02, 0x05, 0x05, 0x00, 0x03, 0x07, 0x01, 0x01
        /*0010*/ 	.byte	0x02, 0x03, 0x00, 0x00, 0x02, 0x06, 0x01, 0x00, 0x04, 0x0b, 0x08, 0x00, 0x09, 0x00, 0x00, 0x00
        /*0020*/ 	.byte	0x00, 0x00, 0x00, 0x00


//--------------------- .nv.info._ZN3cub18CUB_300001_SM_10006detail11EmptyKernelIvEEvv --------------------------
	.section	.nv.info._ZN3cub18CUB_300001_SM_10006detail11EmptyKernelIvEEvv,"",@"SHT_CUDA_INFO"
	.sectionflags	@""
	.align	4


	//----- nvinfo : EIATTR_CUDA_API_VERSION
	.align		4
        /*0000*/ 	.byte	0x04, 0x37
        /*0002*/ 	.short	(.L_56 - .L_55)
.L_55:
        /*0004*/ 	.word	0x00000082


	//----- nvinfo : EIATTR_SPARSE_MMA_MASK
	.align		4
.L_56:
        /*0008*/ 	.byte	0x03, 0x50
        /*000a*/ 	.short	0x0000


	//----- nvinfo : EIATTR_MAXREG_COUNT
	.align		4
        /*000c*/ 	.byte	0x03, 0x1b
        /*000e*/ 	.short	0x00ff


	//----- nvinfo : EIATTR_MERCURY_ISA_VERSION
	.align		4
        /*0010*/ 	.byte	0x03, 0x5f
        /*0012*/ 	.short	0x0101


	//----- nvinfo : EIATTR_VRC_CTA_INIT_COUNT
	.align		4
        /*0014*/ 	.byte	0x02, 0x4a
	.zero		1
	.zero		1


	//----- nvinfo : EIATTR_EXIT_INSTR_OFFSETS
	.align		4
        /*0018*/ 	.byte	0x04, 0x1c
        /*001a*/ 	.short	(.L_58 - .L_57)


	//   ....[0]....
.L_57:
        /*001c*/ 	.word	0x00000010


	//----- nvinfo : EIATTR_SW_WAR
	.align		4
.L_58:
        /*0020*/ 	.byte	0x04, 0x36
        /*0022*/ 	.short	(.L_60 - .L_59)
.L_59:
        /*0024*/ 	.word	0x00000008
.L_60:


//--------------------- .nv.info._Z22jones_plassmann_kernelv --------------------------
	.section	.nv.info._Z22jones_plassmann_kernelv,"",@"SHT_CUDA_INFO"
	.sectionflags	@""
	.align	4


	//----- nvinfo : EIATTR_CUDA_API_VERSION
	.align		4
        /*0000*/ 	.byte	0x04, 0x37
        /*0002*/ 	.short	(.L_62 - .L_61)
.L_61:
        /*0004*/ 	.word	0x00000082


	//----- nvinfo : EIATTR_SPARSE_MMA_MASK
	.align		4
.L_62:
        /*0008*/ 	.byte	0x03, 0x50
        /*000a*/ 	.short	0x0000


	//----- nvinfo : EIATTR_MAXREG_COUNT
	.align		4
        /*000c*/ 	.byte	0x03, 0x1b
        /*000e*/ 	.short	0x00ff


	//----- nvinfo : EIATTR_MERCURY_ISA_VERSION
	.align		4
        /*0010*/ 	.byte	0x03, 0x5f
        /*0012*/ 	.short	0x0101


	//----- nvinfo : EIATTR_VRC_CTA_INIT_COUNT
	.align		4
        /*0014*/ 	.byte	0x02, 0x4a
	.zero		1
	.zero		1


	//----- nvinfo : EIATTR_EXIT_INSTR_OFFSETS
	.align		4
        /*0018*/ 	.byte	0x04, 0x1c
        /*001a*/ 	.short	(.L_64 - .L_63)


	//   ....[0]....
.L_63:
        /*001c*/ 	.word	0x00000010


	//----- nvinfo : EIATTR_SW_WAR
	.align		4
.L_64:
        /*0020*/ 	.byte	0x04, 0x36
        /*0022*/ 	.short	(.L_66 - .L_65)
.L_65:
        /*0024*/ 	.word	0x00000008
.L_66:


//--------------------- .nv.callgraph             --------------------------
	.section	.nv.callgraph,"",@"SHT_CUDA_CALLGRAPH"
	.align	4
	.sectionentsize	8
	.align		4
        /*0000*/ 	.word	0x00000000
	.align		4
        /*0004*/ 	.word	0xffffffff
	.align		4
        /*0008*/ 	.word	0x00000000
	.align		4
        /*000c*/ 	.word	0xfffffffe
	.align		4
        /*0010*/ 	.word	0x00000000
	.align		4
        /*0014*/ 	.word	0xfffffffd
	.align		4
        /*0018*/ 	.word	0x00000000
	.align		4
        /*001c*/ 	.word	0xfffffffc


//--------------------- .nv.constant4             --------------------------
	.section	.nv.constant4,"a",@progbits
	.align	8
	.align		8
.nv.constant4:
        /*0000*/ 	.dword	_ZN34_INTERNAL_bee6ac25_4_k_cu_c74b4d474cuda3std3__45__cpo5beginE
	.align		8
        /*0008*/ 	.dword	_ZN34_INTERNAL_bee6ac25_4_k_cu_c74b4d474cuda3std3__45__cpo3endE
	.align		8
        /*0010*/ 	.dword	_ZN34_INTERNAL_bee6ac25_4_k_cu_c74b4d474cuda3std3__45__cpo6cbeginE
	.align		8
        /*0018*/ 	.dword	_ZN34_INTERNAL_bee6ac25_4_k_cu_c74b4d474cuda3std3__45__cpo4cendE
	.align		8
        /*0020*/ 	.dword	_ZN34_INTERNAL_bee6ac25_4_k_cu_c74b4d474cuda3std3__45__cpo6rbeginE
	.align		8
        /*0028*/ 	.dword	_ZN34_INTERNAL_bee6ac25_4_k_cu_c74b4d474cuda3std3__45__cpo4rendE
	.align		8
        /*0030*/ 	.dword	_ZN34_INTERNAL_bee6ac25_4_k_cu_c74b4d474cuda3std3__45__cpo7crbeginE
	.align		8
        /*0038*/ 	.dword	_ZN34_INTERNAL_bee6ac25_4_k_cu_c74b4d474cuda3std3__45__cpo5crendE
	.align		8
        /*0040*/ 	.dword	_ZN34_INTERNAL_bee6ac25_4_k_cu_c74b4d474cuda3std3__436_GLOBAL__N__bee6ac25_4_k_cu_c74b4d476ignoreE
	.align		8
        /*0048*/ 	.dword	_ZN34_INTERNAL_bee6ac25_4_k_cu_c74b4d474cuda3std3__419piecewise_constructE
	.align		8
        /*0050*/ 	.dword	_ZN34_INTERNAL_bee6ac25_4_k_cu_c74b4d474cuda3std3__48in_placeE
	.align		8
        /*0058*/ 	.dword	_ZN34_INTERNAL_bee6ac25_4_k_cu_c74b4d474cuda3std3__420unreachable_sentinelE
	.align		8
        /*0060*/ 	.dword	_ZN34_INTERNAL_bee6ac25_4_k_cu_c74b4d474cuda3std3__47nulloptE
	.align		8
        /*0068*/ 	.dword	_ZN34_INTERNAL_bee6ac25_4_k_cu_c74b4d474cuda3std3__48unexpectE
	.align		8
        /*0070*/ 	.dword	_ZN34_INTERNAL_bee6ac25_4_k_cu_c74b4d474cuda3std6ranges3__45__cpo4swapE
	.align		8
        /*0078*/ 	.dword	_ZN34_INTERNAL_bee6ac25_4_k_cu_c74b4d474cuda3std6ranges3__45__cpo9iter_moveE
	.align		8
        /*0080*/ 	.dword	_ZN34_INTERNAL_bee6ac25_4_k_cu_c74b4d474cuda3std6ranges3__45__cpo5beginE
	.align		8
        /*0088*/ 	.dword	_ZN34_INTERNAL_bee6ac25_4_k_cu_c74b4d474cuda3std6ranges3__45__cpo3endE
	.align		8
        /*0090*/ 	.dword	_ZN34_INTERNAL_bee6ac25_4_k_cu_c74b4d474cuda3std6ranges3__45__cpo6cbeginE
	.align		8
        /*0098*/ 	.dword	_ZN34_INTERNAL_bee6ac25_4_k_cu_c74b4d474cuda3std6ranges3__45__cpo4cendE
	.align		8
        /*00a0*/ 	.dword	_ZN34_INTERNAL_bee6ac25_4_k_cu_c74b4d474cuda3std6ranges3__45__cpo7advanceE
	.align		8
        /*00a8*/ 	.dword	_ZN34_INTERNAL_bee6ac25_4_k_cu_c74b4d474cuda3std6ranges3__45__cpo9iter_swapE
	.align		8
        /*00b0*/ 	.dword	_ZN34_INTERNAL_bee6ac25_4_k_cu_c74b4d474cuda3std6ranges3__45__cpo4nextE
	.align		8
        /*00b8*/ 	.dword	_ZN34_INTERNAL_bee6ac25_4_k_cu_c74b4d474cuda3std6ranges3__45__cpo4prevE
	.align		8
        /*00c0*/ 	.dword	_ZN34_INTERNAL_bee6ac25_4_k_cu_c74b4d474cuda3std6ranges3__45__cpo4dataE
	.align		8
        /*00c8*/ 	.dword	_ZN34_INTERNAL_bee6ac25_4_k_cu_c74b4d474cuda3std6ranges3__45__cpo5cdataE
	.align		8
        /*00d0*/ 	.dword	_ZN34_INTERNAL_bee6ac25_4_k_cu_c74b4d474cuda3std6ranges3__45__cpo4sizeE
	.align		8
        /*00d8*/ 	.dword	_ZN34_INTERNAL_bee6ac25_4_k_cu_c74b4d474cuda3std6ranges3__45__cpo5ssizeE
	.align		8
        /*00e0*/ 	.dword	_ZN34_INTERNAL_bee6ac25_4_k_cu_c74b4d474cuda3std6ranges3__45__cpo8distanceE
	.align		8
        /*00e8*/ 	.dword	_ZN34_INTERNAL_bee6ac25_4_k_cu_c74b4d476thrust24THRUST_300001_SM_1000_NS8cuda_cub3parE
	.align		8
        /*00f0*/ 	.dword	_ZN34_INTERNAL_bee6ac25_4_k_cu_c74b4d476thrust24THRUST_300001_SM_1000_NS8cuda_cub10par_nosyncE
	.align		8
        /*00f8*/ 	.dword	_ZN34_INTERNAL_bee6ac25_4_k_cu_c74b4d476thrust24THRUST_300001_SM_1000_NS6system6detail10sequential3seqE
	.align		8
        /*0100*/ 	.dword	_ZN34_INTERNAL_bee6ac25_4_k_cu_c74b4d476thrust24THRUST_300001_SM_1000_NS12placeholders2_1E
	.align		8
        /*0108*/ 	.dword	_ZN34_INTERNAL_bee6ac25_4_k_cu_c74b4d476thrust24THRUST_300001_SM_1000_NS12placeholders2_2E
	.align		8
        /*0110*/ 	.dword	_ZN34_INTERNAL_bee6ac25_4_k_cu_c74b4d476thrust24THRUST_300001_SM_1000_NS12placeholders2_3E
	.align		8
        /*0118*/ 	.dword	_ZN34_INTERNAL_bee6ac25_4_k_cu_c74b4d476thrust24THRUST_300001_SM_1000_NS12placeholders2_4E
	.align		8
        /*0120*/ 	.dword	_ZN34_INTERNAL_bee6ac25_4_k_cu_c74b4d476thrust24THRUST_300001_SM_1000_NS12placeholders2_5E
	.align		8
        /*0128*/ 	.dword	_ZN34_INTERNAL_bee6ac25_4_k_cu_c74b4d476thrust24THRUST_300001_SM_1000_NS12placeholders2_6E
	.align		8
        /*0130*/ 	.dword	_ZN34_INTERNAL_bee6ac25_4_k_cu_c74b4d476thrust24THRUST_300001_SM_1000_NS12placeholders2_7E
	.align		8
        /*0138*/ 	.dword	_ZN34_INTERNAL_bee6ac25_4_k_cu_c74b4d476thrust24THRUST_300001_SM_1000_NS12placeholders2_8E
	.align		8
        /*0140*/ 	.dword	_ZN34_INTERNAL_bee6ac25_4_k_cu_c74b4d476thrust24THRUST_300001_SM_1000_NS12placeholders2_9E
	.align		8
        /*0148*/ 	.dword	_ZN34_INTERNAL_bee6ac25_4_k_cu_c74b4d476thrust24THRUST_300001_SM_1000_NS12placeholders3_10E
	.align		8
        /*0150*/ 	.dword	_ZN34_INTERNAL_bee6ac25_4_k_cu_c74b4d476thrust24THRUST_300001_SM_1000_NS3seqE


//--------------------- .text._ZN3cub18CUB_300001_SM_10006detail11EmptyKernelIvEEvv --------------------------
	.section	.text._ZN3cub18CUB_300001_SM_10006detail11EmptyKernelIvEEvv,"ax",@progbits
	.align	128
        .global         _ZN3cub18CUB_300001_SM_10006detail11EmptyKernelIvEEvv
        .type           _ZN3cub18CUB_300001_SM_10006detail11EmptyKernelIvEEvv,@function
        .size           _ZN3cub18CUB_300001_SM_10006detail11EmptyKernelIvEEvv,(.L_x_2 - _ZN3cub18CUB_300001_SM_10006detail11EmptyKernelIvEEvv)
        .other          _ZN3cub18CUB_300001_SM_10006detail11EmptyKernelIvEEvv,@"STO_CUDA_ENTRY STV_DEFAULT"
_ZN3cub18CUB_300001_SM_10006detail11EmptyKernelIvEEvv:
.text._ZN3cub18CUB_300001_SM_10006detail11EmptyKernelIvEEvv:
[----:B------:R-:W-:Y:S01]  /*0000*/  LDC R1, c[0x0][0x37c] ;  /* 0x0000df00ff017b82 */ /* 0x000fe20000000800 */
[----:B------:R-:W-:Y:S05]  /*0010*/  EXIT ;  /* 0x000000000000794d */ /* 0x000fea0003800000 */
.L_x_0:
[----:B------:R-:W-:-:S00]  /*0020*/  BRA `(.L_x_0) ;  /* 0xfffffffc00fc7947 */ /* 0x000fc0000383ffff */
[----:B------:R-:W-:-:S00]  /*0030*/  NOP ;  /* 0x0000000000007918 */ /* 0x000fc00000000000 */
        /* <DEDUP_REMOVED lines=12> */
.L_x_2:


//--------------------- .text._Z22jones_plassmann_kernelv --------------------------
	.section	.text._Z22jones_plassmann_kernelv,"ax",@progbits
	.align	128
        .global         _Z22jones_plassmann_kernelv
        .type           _Z22jones_plassmann_kernelv,@function
        .size           _Z22jones_plassmann_kernelv,(.L_x_3 - _Z22jones_plassmann_kernelv)
        .other          _Z22jones_plassmann_kernelv,@"STO_CUDA_ENTRY STV_DEFAULT"
_Z22jones_plassmann_kernelv:
.text._Z22jones_plassmann_kernelv:
[----:B------:R-:W-:Y:S01]  /*0000*/  LDC R1, c[0x0][0x37c] ;  /* 0x0000df00ff017b82 */ /* 0x000fe20000000800 */
[----:B------:R-:W-:Y:S05]  /*0010*/  EXIT ;  /* 0x000000000000794d */ /* 0x000fea0003800000 */
.L_x_1:
        /* <DEDUP_REMOVED lines=14> */
.L_x_3:


//--------------------- .nv.shared.reserved.0     --------------------------
	.section	.nv.shared.reserved.0,"aw",@nobits
	.weak		__nv_reservedSMEM_offset_0_alias
	.size		__nv_reservedSMEM_offset_0_alias, 0, 64
	.other		__nv_reservedSMEM_offset_0_alias,@"STO_CUDA_RESERVED_SHARED STV_DEFAULT"
__nv_reservedSMEM_offset_0_alias:
	.zero		0
	.zero		64


//--------------------- .nv.global                --------------------------
	.section	.nv.global,"aw",@nobits
.nv.global:
	.type		_ZN34_INTERNAL_bee6ac25_4_k_cu_c74b4d476thrust24THRUST_300001_SM_1000_NS3seqE,@object
	.size		_ZN34_INTERNAL_bee6ac25_4_k_cu_c74b4d476thrust24THRUST_300001_SM_1000_NS3seqE,(_ZN34_INTERNAL_bee6ac25_4_k_cu_c74b4d474cuda3std3__48in_placeE - _ZN34_INTERNAL_bee6ac25_4_k_cu_c74b4d476thrust24THRUST_300001_SM_1000_NS3seqE)
_ZN34_INTERNAL_bee6ac25_4_k_cu_c74b4d476thrust24THRUST_300001_SM_1000_NS3seqE:
	.zero		1
	.type		_ZN34_INTERNAL_bee6ac25_4_k_cu_c74b4d474cuda3std3__48in_placeE,@object
	.size		_ZN34_INTERNAL_bee6ac25_4_k_cu_c74b4d474cuda3std3__48in_placeE,(_ZN34_INTERNAL_bee6ac25_4_k_cu_c74b4d474cuda3std6ranges3__45__cpo4sizeE - _ZN34_INTERNAL_bee6ac25_4_k_cu_c74b4d474cuda3std3__48in_placeE)
_ZN34_INTERNAL_bee6ac25_4_k_cu_c74b4d474cuda3std3__48in_placeE:
	.zero		1
	.type		_ZN34_INTERNAL_bee6ac25_4_k_cu_c74b4d474cuda3std6ranges3__45__cpo4sizeE,@object
	.size		_ZN34_INTERNAL_bee6ac25_4_k_cu_c74b4d474cuda3std6ranges3__45__cpo4sizeE,(_ZN34_INTERNAL_bee6ac25_4_k_cu_c74b4d476thrust24THRUST_300001_SM_1000_NS12placeholders2_3E - _ZN34_INTERNAL_bee6ac25_4_k_cu_c74b4d474cuda3std6ranges3__45__cpo4sizeE)
_ZN34_INTERNAL_bee6ac25_4_k_cu_c74b4d474cuda3std6ranges3__45__cpo4sizeE:
	.zero		1
	.type		_ZN34_INTERNAL_bee6ac25_4_k_cu_c74b4d476thrust24THRUST_300001_SM_1000_NS12placeholders2_3E,@object
	.size		_ZN34_INTERNAL_bee6ac25_4_k_cu_c74b4d476thrust24THRUST_300001_SM_1000_NS12placeholders2_3E,(_ZN34_INTERNAL_bee6ac25_4_k_cu_c74b4d474cuda3std3__45__cpo6cbeginE - _ZN34_INTERNAL_bee6ac25_4_k_cu_c74b4d476thrust24THRUST_300001_SM_1000_NS12placeholders2_3E)
_ZN34_INTERNAL_bee6ac25_4_k_cu_c74b4d476thrust24THRUST_300001_SM_1000_NS12placeholders2_3E:
	.zero		1
	.type		_ZN34_INTERNAL_bee6ac25_4_k_cu_c74b4d474cuda3std3__45__cpo6cbeginE,@object
	.size		_ZN34_INTERNAL_bee6ac25_4_k_cu_c74b4d474cuda3std3__45__cpo6cbeginE,(_ZN34_INTERNAL_bee6ac25_4_k_cu_c74b4d474cuda3std6ranges3__45__cpo6cbeginE - _ZN34_INTERNAL_bee6ac25_4_k_cu_c74b4d474cuda3std3__45__cpo6cbeginE)
_ZN34_INTERNAL_bee6ac25_4_k_cu_c74b4d474cuda3std3__45__cpo6cbeginE:
	.zero		1
	.type		_ZN34_INTERNAL_bee6ac25_4_k_cu_c74b4d474cuda3std6ranges3__45__cpo6cbeginE,@object
	.size		_ZN34_INTERNAL_bee6ac25_4_k_cu_c74b4d474cuda3std6ranges3__45__cpo6cbeginE,(_ZN34_INTERNAL_bee6ac25_4_k_cu_c74b4d476thrust24THRUST_300001_SM_1000_NS12placeholders2_7E - _ZN34_INTERNAL_bee6ac25_4_k_cu_c74b4d474cuda3std6ranges3__45__cpo6cbeginE)
_ZN34_INTERNAL_bee6ac25_4_k_cu_c74b4d474cuda3std6ranges3__45__cpo6cbeginE:
	.zero		1
	.type		_ZN34_INTERNAL_bee6ac25_4_k_cu_c74b4d476thrust24THRUST_300001_SM_1000_NS12placeholders2_7E,@object
	.size		_ZN34_INTERNAL_bee6ac25_4_k_cu_c74b4d476thrust24THRUST_300001_SM_1000_NS12placeholders2_7E,(_ZN34_INTERNAL_bee6ac25_4_k_cu_c74b4d474cuda3std3__45__cpo7crbeginE - _ZN34_INTERNAL_bee6ac25_4_k_cu_c74b4d476thrust24THRUST_300001_SM_1000_NS12placeholders2_7E)
_ZN34_INTERNAL_bee6ac25_4_k_cu_c74b4d476thrust24THRUST_300001_SM_1000_NS12placeholders2_7E:
	.zero		1
	.type		_ZN34_INTERNAL_bee6ac25_4_k_cu_c74b4d474cuda3std3__45__cpo7crbeginE,@object
	.size		_ZN34_INTERNAL_bee6ac25_4_k_cu_c74b4d474cuda3std3__45__cpo7crbeginE,(_ZN34_INTERNAL_bee6ac25_4_k_cu_c74b4d474cuda3std6ranges3__45__cpo4nextE - _ZN34_INTERNAL_bee6ac25_4_k_cu_c74b4d474cuda3std3__45__cpo7crbeginE)
_ZN34_INTERNAL_bee6ac25_4_k_cu_c74b4d474cuda3std3__45__cpo7crbeginE:
	.zero		1
	.type		_ZN34_INTERNAL_bee6ac25_4_k_cu_c74b4d474cuda3std6ranges3__45__cpo4nextE,@object
	.size		_ZN34_INTERNAL_bee6ac25_4_k_cu_c74b4d474cuda3std6ranges3__45__cpo4nextE,(_ZN34_INTERNAL_bee6ac25_4_k_cu_c74b4d474cuda3std6ranges3__45__cpo4swapE - _ZN34_INTERNAL_bee6ac25_4_k_cu_c74b4d474cuda3std6ranges3__45__cpo4nextE)
_ZN34_INTERNAL_bee6ac25_4_k_cu_c74b4d474cuda3std6ranges3__45__cpo4nextE:
	.zero		1
	.type		_ZN34_INTERNAL_bee6ac25_4_k_cu_c74b4d474cuda3std6ranges3__45__cpo4swapE,@object
	.size		_ZN34_INTERNAL_bee6ac25_4_k_cu_c74b4d474cuda3std6ranges3__45__cpo4swapE,(_ZN34_INTERNAL_bee6ac25_4_k_cu_c74b4d476thrust24THRUST_300001_SM_1000_NS8cuda_cub10par_nosyncE - _ZN34_INTERNAL_bee6ac25_4_k_cu_c74b4d474cuda3std6ranges3__45__cpo4swapE)
_ZN34_INTERNAL_bee6ac25_4_k_cu_c74b4d474cuda3std6ranges3__45__cpo4swapE:
	.zero		1
	.type		_ZN34_INTERNAL_bee6ac25_4_k_cu_c74b4d476thrust24THRUST_300001_SM_1000_NS8cuda_cub10par_nosyncE,@object
	.size		_ZN34_INTERNAL_bee6ac25_4_k_cu_c74b4d476thrust24THRUST_300001_SM_1000_NS8cuda_cub10par_nosyncE,(_ZN34_INTERNAL_bee6ac25_4_k_cu_c74b4d476thrust24THRUST_300001_SM_1000_NS12placeholders2_9E - _ZN34_INTERNAL_bee6ac25_4_k_cu_c74b4d476thrust24THRUST_300001_SM_1000_NS8cuda_cub10par_nosyncE)
_ZN34_INTERNAL_bee6ac25_4_k_cu_c74b4d476thrust24THRUST_300001_SM_1000_NS8cuda_cub10par_nosyncE:
	.zero		1
	.type		_ZN34_INTERNAL_bee6ac25_4_k_cu_c74b4d476thrust24THRUST_300001_SM_1000_NS12placeholders2_9E,@object
	.size		_ZN34_INTERNAL_bee6ac25_4_k_cu_c74b4d476thrust24THRUST_300001_SM_1000_NS12placeholders2_9E,(_ZN34_INTERNAL_bee6ac25_4_k_cu_c74b4d474cuda3std3__436_GLOBAL__N__bee6ac25_4_k_cu_c74b4d476ignoreE - _ZN34_INTERNAL_bee6ac25_4_k_cu_c74b4d476thrust24THRUST_300001_SM_1000_NS12placeholders2_9E)
_ZN34_INTERNAL_bee6ac25_4_k_cu_c74b4d476thrust24THRUST_300001_SM_1000_NS12placeholders2_9E:
	.zero		1
	.type		_ZN34_INTERNAL_bee6ac25_4_k_cu_c74b4d474cuda3std3__436_GLOBAL__N__bee6ac25_4_k_cu_c74b4d476ignoreE,@object
	.size		_ZN34_INTERNAL_bee6ac25_4_k_cu_c74b4d474cuda3std3__436_GLOBAL__N__bee6ac25_4_k_cu_c74b4d476ignoreE,(_ZN34_INTERNAL_bee6ac25_4_k_cu_c74b4d474cuda3std6ranges3__45__cpo4dataE - _ZN34_INTERNAL_bee6ac25_4_k_cu_c74b4d474cuda3std3__436_GLOBAL__N__bee6ac25_4_k_cu_c74b4d476ignoreE)
_ZN34_INTERNAL_bee6ac25_4_k_cu_c74b4d474cuda3std3__436_GLOBAL__N__bee6ac25_4_k_cu_c74b4d476ignoreE:
	.zero		1
	.type		_ZN34_INTERNAL_bee6ac25_4_k_cu_c74b4d474cuda3std6ranges3__45__cpo4dataE,@object
	.size		_ZN34_INTERNAL_bee6ac25_4_k_cu_c74b4d474cuda3std6ranges3__45__cpo4dataE,(_ZN34_INTERNAL_bee6ac25_4_k_cu_c74b4d476thrust24THRUST_300001_SM_1000_NS12placeholders2_1E - _ZN34_INTERNAL_bee6ac25_4_k_cu_c74b4d474cuda3std6ranges3__45__cpo4dataE)
_ZN34_INTERNAL_bee6ac25_4_k_cu_c74b4d474cuda3std6ranges3__45__cpo4dataE:
	.zero		1
	.type		_ZN34_INTERNAL_bee6ac25_4_k_cu_c74b4d476thrust24THRUST_300001_SM_1000_NS12placeholders2_1E,@object
	.size		_ZN34_INTERNAL_bee6ac25_4_k_cu_c74b4d476thrust24THRUST_300001_SM_1000_NS12placeholders2_1E,(_ZN34_INTERNAL_bee6ac25_4_k_cu_c74b4d474cuda3std3__45__cpo5beginE - _ZN34_INTERNAL_bee6ac25_4_k_cu_c74b4d476thrust24THRUST_300001_SM_1000_NS12placeholders2_1E)
_ZN34_INTERNAL_bee6ac25_4_k_cu_c74b4d476thrust24THRUST_300001_SM_1000_NS12placeholders2_1E:
	.zero		1
	.type		_ZN34_INTERNAL_bee6ac25_4_k_cu_c74b4d474cuda3std3__45__cpo5beginE,@object
	.size		_ZN34_INTERNAL_bee6ac25_4_k_cu_c74b4d474cuda3std3__45__cpo5beginE,(_ZN34_INTERNAL_bee6ac25_4_k_cu_c74b4d474cuda3std6ranges3__45__cpo5beginE - _ZN34_INTERNAL_bee6ac25_4_k_cu_c74b4d474cuda3std3__45__cpo5beginE)
_ZN34_INTERNAL_bee6ac25_4_k_cu_c74b4d474cuda3std3__45__cpo5beginE:
	.zero		1
	.type		_ZN34_INTERNAL_bee6ac25_4_k_cu_c74b4d474cuda3std6ranges3__45__cpo5beginE,@object
	.size		_ZN34_INTERNAL_bee6ac25_4_k_cu_c74b4d474cuda3std6ranges3__45__cpo5beginE,(_ZN34_INTERNAL_bee6ac25_4_k_cu_c74b4d476thrust24THRUST_300001_SM_1000_NS12placeholders2_5E - _ZN34_INTERNAL_bee6ac25_4_k_cu_c74b4d474cuda3std6ranges3__45__cpo5beginE)
_ZN34_INTERNAL_bee6ac25_4_k_cu_c74b4d474cuda3std6ranges3__45__cpo5beginE:
	.zero		1
	.type		_ZN34_INTERNAL_bee6ac25_4_k_cu_c74b4d476thrust24THRUST_300001_SM_1000_NS12placeholders2_5E,@object
	.size		_ZN34_INTERNAL_bee6ac25_4_k_cu_c74b4d476thrust24THRUST_300001_SM_1000_NS12placeholders2_5E,(_ZN34_INTERNAL_bee6ac25_4_k_cu_c74b4d474cuda3std3__45__cpo6rbeginE - _ZN34_INTERNAL_bee6ac25_4_k_cu_c74b4d476thrust24THRUST_300001_SM_1000_NS12placeholders2_5E)
_ZN34_INTERNAL_bee6ac25_4_k_cu_c74b4d476thrust24THRUST_300001_SM_1000_NS12placeholders2_5E:
	.zero		1
	.type		_ZN34_INTERNAL_bee6ac25_4_k_cu_c74b4d474cuda3std3__45__cpo6rbeginE,@object
	.size		_ZN34_INTERNAL_bee6ac25_4_k_cu_c74b4d474cuda3std3__45__cpo6rbeginE,(_ZN34_INTERNAL_bee6ac25_4_k_cu_c74b4d474cuda3std6ranges3__45__cpo7advanceE - _ZN34_INTERNAL_bee6ac25_4_k_cu_c74b4d474cuda3std3__45__cpo6rbeginE)
_ZN34_INTERNAL_bee6ac25_4_k_cu_c74b4d474cuda3std3__45__cpo6rbeginE:
	.zero		1
	.type		_ZN34_INTERNAL_bee6ac25_4_k_cu_c74b4d474cuda3std6ranges3__45__cpo7advanceE,@object
	.size		_ZN34_INTERNAL_bee6ac25_4_k_cu_c74b4d474cuda3std6ranges3__45__cpo7advanceE,(_ZN34_INTERNAL_bee6ac25_4_k_cu_c74b4d474cuda3std3__47nulloptE - _ZN34_INTERNAL_bee6ac25_4_k_cu_c74b4d474cuda3std6ranges3__45__cpo7advanceE)
_ZN34_INTERNAL_bee6ac25_4_k_cu_c74b4d474cuda3std6ranges3__45__cpo7advanceE:
	.zero		1
	.type		_ZN34_INTERNAL_bee6ac25_4_k_cu_c74b4d474cuda3std3__47nulloptE,@object
	.size		_ZN34_INTERNAL_bee6ac25_4_k_cu_c74b4d474cuda3std3__47nulloptE,(_ZN34_INTERNAL_bee6ac25_4_k_cu_c74b4d474cuda3std6ranges3__45__cpo8distanceE - _ZN34_INTERNAL_bee6ac25_4_k_cu_c74b4d474cuda3std3__47nulloptE)
_ZN34_INTERNAL_bee6ac25_4_k_cu_c74b4d474cuda3std3__47nulloptE:
	.zero		1
	.type		_ZN34_INTERNAL_bee6ac25_4_k_cu_c74b4d474cuda3std6ranges3__45__cpo8distanceE,@object
	.size		_ZN34_INTERNAL_bee6ac25_4_k_cu_c74b4d474cuda3std6ranges3__45__cpo8distanceE,(_ZN34_INTERNAL_bee6ac25_4_k_cu_c74b4d476thrust24THRUST_300001_SM_1000_NS12placeholders3_10E - _ZN34_INTERNAL_bee6ac25_4_k_cu_c74b4d474cuda3std6ranges3__45__cpo8distanceE)
_ZN34_INTERNAL_bee6ac25_4_k_cu_c74b4d474cuda3std6ranges3__45__cpo8distanceE:
	.zero		1
	.type		_ZN34_INTERNAL_bee6ac25_4_k_cu_c74b4d476thrust24THRUST_300001_SM_1000_NS12placeholders3_10E,@object
	.size		_ZN34_INTERNAL_bee6ac25_4_k_cu_c74b4d476thrust24THRUST_300001_SM_1000_NS12placeholders3_10E,(_ZN34_INTERNAL_bee6ac25_4_k_cu_c74b4d474cuda3std3__419piecewise_constructE - _ZN34_INTERNAL_bee6ac25_4_k_cu_c74b4d476thrust24THRUST_300001_SM_1000_NS12placeholders3_10E)
_ZN34_INTERNAL_bee6ac25_4_k_cu_c74b4d476thrust24THRUST_300001_SM_1000_NS12placeholders3_10E:
	.zero		1
	.type		_ZN34_INTERNAL_bee6ac25_4_k_cu_c74b4d474cuda3std3__419piecewise_constructE,@object
	.size		_ZN34_INTERNAL_bee6ac25_4_k_cu_c74b4d474cuda3std3__419piecewise_constructE,(_ZN34_INTERNAL_bee6ac25_4_k_cu_c74b4d474cuda3std6ranges3__45__cpo5cdataE - _ZN34_INTERNAL_bee6ac25_4_k_cu_c74b4d474cuda3std3__419piecewise_constructE)
_ZN34_INTERNAL_bee6ac25_4_k_cu_c74b4d474cuda3std3__419piecewise_constructE:
	.zero		1
	.type		_ZN34_INTERNAL_bee6ac25_4_k_cu_c74b4d474cuda3std6ranges3__45__cpo5cdataE,@object
	.size		_ZN34_INTERNAL_bee6ac25_4_k_cu_c74b4d474cuda3std6ranges3__45__cpo5cdataE,(_ZN34_INTERNAL_bee6ac25_4_k_cu_c74b4d476thrust24THRUST_300001_SM_1000_NS12placeholders2_2E - _ZN34_INTERNAL_bee6ac25_4_k_cu_c74b4d474cuda3std6ranges3__45__cpo5cdataE)
_ZN34_INTERNAL_bee6ac25_4_k_cu_c74b4d474cuda3std6ranges3__45__cpo5cdataE:
	.zero		1
	.type		_ZN34_INTERNAL_bee6ac25_4_k_cu_c74b4d476thrust24THRUST_300001_SM_1000_NS12placeholders2_2E,@object
	.size		_ZN34_INTERNAL_bee6ac25_4_k_cu_c74b4d476thrust24THRUST_300001_SM_1000_NS12placeholders2_2E,(_ZN34_INTERNAL_bee6ac25_4_k_cu_c74b4d474cuda3std3__45__cpo3endE - _ZN34_INTERNAL_bee6ac25_4_k_cu_c74b4d476thrust24THRUST_300001_SM_1000_NS12placeholders2_2E)
_ZN34_INTERNAL_bee6ac25_4_k_cu_c74b4d476thrust24THRUST_300001_SM_1000_NS12placeholders2_2E:
	.zero		1
	.type		_ZN34_INTERNAL_bee6ac25_4_k_cu_c74b4d474cuda3std3__45__cpo3endE,@object
	.size		_ZN34_INTERNAL_bee6ac25_4_k_cu_c74b4d474cuda3std3__45__cpo3endE,(_ZN34_INTERNAL_bee6ac25_4_k_cu_c74b4d474cuda3std6ranges3__45__cpo3endE - _ZN34_INTERNAL_bee6ac25_4_k_cu_c74b4d474cuda3std3__45__cpo3endE)
_ZN34_INTERNAL_bee6ac25_4_k_cu_c74b4d474cuda3std3__45__cpo3endE:
	.zero		1
	.type		_ZN34_INTERNAL_bee6ac25_4_k_cu_c74b4d474cuda3std6ranges3__45__cpo3endE,@object
	.size		_ZN34_INTERNAL_bee6ac25_4_k_cu_c74b4d474cuda3std6ranges3__45__cpo3endE,(_ZN34_INTERNAL_bee6ac25_4_k_cu_c74b4d476thrust24THRUST_300001_SM_1000_NS12placeholders2_6E - _ZN34_INTERNAL_bee6ac25_4_k_cu_c74b4d474cuda3std6ranges3__45__cpo3endE)
_ZN34_INTERNAL_bee6ac25_4_k_cu_c74b4d474cuda3std6ranges3__45__cpo3endE:
	.zero		1
	.type		_ZN34_INTERNAL_bee6ac25_4_k_cu_c74b4d476thrust24THRUST_300001_SM_1000_NS12placeholders2_6E,@object
	.size		_ZN34_INTERNAL_bee6ac25_4_k_cu_c74b4d476thrust24THRUST_300001_SM_1000_NS12placeholders2_6E,(_ZN34_INTERNAL_bee6ac25_4_k_cu_c74b4d474cuda3std3__45__cpo4rendE - _ZN34_INTERNAL_bee6ac25_4_k_cu_c74b4d476thrust24THRUST_300001_SM_1000_NS12placeholders2_6E)
_ZN34_INTERNAL_bee6ac25_4_k_cu_c74b4d476thrust24THRUST_300001_SM_1000_NS12placeholders2_6E:
	.zero		1
	.type		_ZN34_INTERNAL_bee6ac25_4_k_cu_c74b4d474cuda3std3__45__cpo4rendE,@object
	.size		_ZN34_INTERNAL_bee6ac25_4_k_cu_c74b4d474cuda3std3__45__cpo4rendE,(_ZN34_INTERNAL_bee6ac25_4_k_cu_c74b4d474cuda3std6ranges3__45__cpo9iter_swapE - _ZN34_INTERNAL_bee6ac25_4_k_cu_c74b4d474cuda3std3__45__cpo4rendE)
_ZN34_INTERNAL_bee6ac25_4_k_cu_c74b4d474cuda3std3__45__cpo4rendE:
	.zero		1
	.type		_ZN34_INTERNAL_bee6ac25_4_k_cu_c74b4d474cuda3std6ranges3__45__cpo9iter_swapE,@object
	.size		_ZN34_INTERNAL_bee6ac25_4_k_cu_c74b4d474cuda3std6ranges3__45__cpo9iter_swapE,(_ZN34_INTERNAL_bee6ac25_4_k_cu_c74b4d474cuda3std3__48unexpectE - _ZN34_INTERNAL_bee6ac25_4_k_cu_c74b4d474cuda3std6ranges3__45__cpo9iter_swapE)
_ZN34_INTERNAL_bee6ac25_4_k_cu_c74b4d474cuda3std6ranges3__45__cpo9iter_swapE:
	.zero		1
	.type		_ZN34_INTERNAL_bee6ac25_4_k_cu_c74b4d474cuda3std3__48unexpectE,@object
	.size		_ZN34_INTERNAL_bee6ac25_4_k_cu_c74b4d474cuda3std3__48unexpectE,(_ZN34_INTERNAL_bee6ac25_4_k_cu_c74b4d476thrust24THRUST_300001_SM_1000_NS8cuda_cub3parE - _ZN34_INTERNAL_bee6ac25_4_k_cu_c74b4d474cuda3std3__48unexpectE)
_ZN34_INTERNAL_bee6ac25_4_k_cu_c74b4d474cuda3std3__48unexpectE:
	.zero		1
	.type		_ZN34_INTERNAL_bee6ac25_4_k_cu_c74b4d476thrust24THRUST_300001_SM_1000_NS8cuda_cub3parE,@object
	.size		_ZN34_INTERNAL_bee6ac25_4_k_cu_c74b4d476thrust24THRUST_300001_SM_1000_NS8cuda_cub3parE,(_ZN34_INTERNAL_bee6ac25_4_k_cu_c74b4d476thrust24THRUST_300001_SM_1000_NS12placeholders2_4E - _ZN34_INTERNAL_bee6ac25_4_k_cu_c74b4d476thrust24THRUST_300001_SM_1000_NS8cuda_cub3parE)
_ZN34_INTERNAL_bee6ac25_4_k_cu_c74b4d476thrust24THRUST_300001_SM_1000_NS8cuda_cub3parE:
	.zero		1
	.type		_ZN34_INTERNAL_bee6ac25_4_k_cu_c74b4d476thrust24THRUST_300001_SM_1000_NS12placeholders2_4E,@object
	.size		_ZN34_INTERNAL_bee6ac25_4_k_cu_c74b4d476thrust24THRUST_300001_SM_1000_NS12placeholders2_4E,(_ZN34_INTERNAL_bee6ac25_4_k_cu_c74b4d474cuda3std3__45__cpo4cendE - _ZN34_INTERNAL_bee6ac25_4_k_cu_c74b4d476thrust24THRUST_300001_SM_1000_NS12placeholders2_4E)
_ZN34_INTERNAL_bee6ac25_4_k_cu_c74b4d476thrust24THRUST_300001_SM_1000_NS12placeholders2_4E:
	.zero		1
	.type		_ZN34_INTERNAL_bee6ac25_4_k_cu_c74b4d474cuda3std3__45__cpo4cendE,@object
	.size		_ZN34_INTERNAL_bee6ac25_4_k_cu_c74b4d474cuda3std3__45__cpo4cendE,(_ZN34_INTERNAL_bee6ac25_4_k_cu_c74b4d474cuda3std6ranges3__45__cpo4cendE - _ZN34_INTERNAL_bee6ac25_4_k_cu_c74b4d474cuda3std3__45__cpo4cendE)
_ZN34_INTERNAL_bee6ac25_4_k_cu_c74b4d474cuda3std3__45__cpo4cendE:
	.zero		1
	.type		_ZN34_INTERNAL_bee6ac25_4_k_cu_c74b4d474cuda3std6ranges3__45__cpo4cendE,@object
	.size		_ZN34_INTERNAL_bee6ac25_4_k_cu_c74b4d474cuda3std6ranges3__45__cpo4cendE,(_ZN34_INTERNAL_bee6ac25_4_k_cu_c74b4d474cuda3std3__420unreachable_sentinelE - _ZN34_INTERNAL_bee6ac25_4_k_cu_c74b4d474cuda3std6ranges3__45__cpo4cendE)
_ZN34_INTERNAL_bee6ac25_4_k_cu_c74b4d474cuda3std6ranges3__45__cpo4cendE:
	.zero		1
	.type		_ZN34_INTERNAL_bee6ac25_4_k_cu_c74b4d474cuda3std3__420unreachable_sentinelE,@object
	.size		_ZN34_INTERNAL_bee6ac25_4_k_cu_c74b4d474cuda3std3__420unreachable_sentinelE,(_ZN34_INTERNAL_bee6ac25_4_k_cu_c74b4d474cuda3std6ranges3__45__cpo5ssizeE - _ZN34_INTERNAL_bee6ac25_4_k_cu_c74b4d474cuda3std3__420unreachable_sentinelE)
_ZN34_INTERNAL_bee6ac25_4_k_cu_c74b4d474cuda3std3__420unreachable_sentinelE:
	.zero		1
	.type		_ZN34_INTERNAL_bee6ac25_4_k_cu_c74b4d474cuda3std6ranges3__45__cpo5ssizeE,@object
	.size		_ZN34_INTERNAL_bee6ac25_4_k_cu_c74b4d474cuda3std6ranges3__45__cpo5ssizeE,(_ZN34_INTERNAL_bee6ac25_4_k_cu_c74b4d476thrust24THRUST_300001_SM_1000_NS12placeholders2_8E - _ZN34_INTERNAL_bee6ac25_4_k_cu_c74b4d474cuda3std6ranges3__45__cpo5ssizeE)
_ZN34_INTERNAL_bee6ac25_4_k_cu_c74b4d474cuda3std6ranges3__45__cpo5ssizeE:
	.zero		1
	.type		_ZN34_INTERNAL_bee6ac25_4_k_cu_c74b4d476thrust24THRUST_300001_SM_1000_NS12placeholders2_8E,@object
	.size		_ZN34_INTERNAL_bee6ac25_4_k_cu_c74b4d476thrust24THRUST_300001_SM_1000_NS12placeholders2_8E,(_ZN34_INTERNAL_bee6ac25_4_k_cu_c74b4d474cuda3std3__45__cpo5crendE - _ZN34_INTERNAL_bee6ac25_4_k_cu_c74b4d476thrust24THRUST_300001_SM_1000_NS12placeholders2_8E)
_ZN34_INTERNAL_bee6ac25_4_k_cu_c74b4d476thrust24THRUST_300001_SM_1000_NS12placeholders2_8E:
	.zero		1
	.type		_ZN34_INTERNAL_bee6ac25_4_k_cu_c74b4d474cuda3std3__45__cpo5crendE,@object
	.size		_ZN34_INTERNAL_bee6ac25_4_k_cu_c74b4d474cuda3std3__45__cpo5crendE,(_ZN34_INTERNAL_bee6ac25_4_k_cu_c74b4d474cuda3std6ranges3__45__cpo4prevE - _ZN34_INTERNAL_bee6ac25_4_k_cu_c74b4d474cuda3std3__45__cpo5crendE)
_ZN34_INTERNAL_bee6ac25_4_k_cu_c74b4d474cuda3std3__45__cpo5crendE:
	.zero		1
	.type		_ZN34_INTERNAL_bee6ac25_4_k_cu_c74b4d474cuda3std6ranges3__45__cpo4prevE,@object
	.size		_ZN34_INTERNAL_bee6ac25_4_k_cu_c74b4d474cuda3std6ranges3__45__cpo4prevE,(_ZN34_INTERNAL_bee6ac25_4_k_cu_c74b4d474cuda3std6ranges3__45__cpo9iter_moveE - _ZN34_INTERNAL_bee6ac25_4_k_cu_c74b4d474cuda3std6ranges3__45__cpo4prevE)
_ZN34_INTERNAL_bee6ac25_4_k_cu_c74b4d474cuda3std6ranges3__45__cpo4prevE:
	.zero		1
	.type		_ZN34_INTERNAL_bee6ac25_4_k_cu_c74b4d474cuda3std6ranges3__45__cpo9iter_moveE,@object
	.size		_ZN34_INTERNAL_bee6ac25_4_k_cu_c74b4d474cuda3std6ranges3__45__cpo9iter_moveE,(_ZN34_INTERNAL_bee6ac25_4_k_cu_c74b4d476thrust24THRUST_300001_SM_1000_NS6system6detail10sequential3seqE - _ZN34_INTERNAL_bee6ac25_4_k_cu_c74b4d474cuda3std6ranges3__45__cpo9iter_moveE)
_ZN34_INTERNAL_bee6ac25_4_k_cu_c74b4d474cuda3std6ranges3__45__cpo9iter_moveE:
	.zero		1
	.type		_ZN34_INTERNAL_bee6ac25_4_k_cu_c74b4d476thrust24THRUST_300001_SM_1000_NS6system6detail10sequential3seqE,@object
	.size		_ZN34_INTERNAL_bee6ac25_4_k_cu_c74b4d476thrust24THRUST_300001_SM_1000_NS6system6detail10sequential3seqE,(.L_31 - _ZN34_INTERNAL_bee6ac25_4_k_cu_c74b4d476thrust24THRUST_300001_SM_1000_NS6system6detail10sequential3seqE)
_ZN34_INTERNAL_bee6ac25_4_k_cu_c74b4d476thrust24THRUST_300001_SM_1000_NS6system6detail10sequential3seqE:
	.zero		1
.L_31:


//--------------------- .nv.constant0._ZN3cub18CUB_300001_SM_10006detail11EmptyKernelIvEEvv --------------------------
	.section	.nv.constant0._ZN3cub18CUB_300001_SM_10006detail11EmptyKernelIvEEvv,"a",@progbits
	.sectionflags	@""
	.align	4
.nv.constant0._ZN3cub18CUB_300001_SM_10006detail11EmptyKernelIvEEvv:
	.zero		896


//--------------------- .nv.constant0._Z22jones_plassmann_kernelv --------------------------
	.section	.nv.constant0._Z22jones_plassmann_kernelv,"a",@progbits
	.sectionflags	@""
	.align	4
.nv.constant0._Z22jones_plassmann_kernelv:
	.zero		896


//--------------------- SYMBOLS --------------------------

	.type		.nv.reservedSmem.offset0,@object
	.size		.nv.reservedSmem.offset0,0x4
